//
// Generated by NVIDIA NVVM Compiler
//
// Compiler Build ID: CL-36424714
// Cuda compilation tools, release 13.0, V13.0.88
// Based on NVVM 20.0.0
//

.version 9.0
.target sm_100
.address_size 64

	// .globl	timewaster
.global .align 4 .u32 temp_result;
.global .align 4 .b8 __cudart_i2opi_f[24] = {65, 144, 67, 60, 153, 149, 98, 219, 192, 221, 52, 245, 209, 87, 39, 252, 41, 21, 68, 78, 110, 131, 249, 162};

.visible .entry timewaster(
	.param .u32 timewaster_param_0
)
{
	.local .align 4 .b8 	__local_depot0[32];
	.reg .b64 	%SP;
	.reg .b64 	%SPL;
	.reg .pred 	%p<12>;
	.reg .b32 	%r<53>;
	.reg .b32 	%f<34>;
	.reg .b64 	%rd<23>;
	.reg .b64 	%fd<3>;

	mov.u64 	%SPL, __local_depot0;
	ld.param.u32 	%r19, [timewaster_param_0];
	add.u64 	%rd1, %SPL, 0;
	mov.u32 	%r20, %ctaid.x;
	mov.u32 	%r21, %ntid.x;
	mov.u32 	%r22, %tid.x;
	mad.lo.s32 	%r1, %r20, %r21, %r22;
	add.u64 	%rd2, %SPL, 28;
	mov.b32 	%r23, 0;
	st.local.u32 	[%rd2], %r23;
	setp.lt.s32 	%p1, %r19, 1;
	@%p1 bra 	$L__BB0_11;
	mov.b32 	%r48, 0;
	mov.u64 	%rd12, __cudart_i2opi_f;
$L__BB0_2:
	mul.lo.s32 	%r3, %r48, %r1;
	cvt.rn.f32.s32 	%f1, %r3;
	mul.f32 	%f7, %f1, 0f3F22F983;
	cvt.rni.s32.f32 	%r52, %f7;
	cvt.rn.f32.s32 	%f8, %r52;
	fma.rn.f32 	%f9, %f8, 0fBFC90FDA, %f1;
	fma.rn.f32 	%f10, %f8, 0fB3A22168, %f9;
	fma.rn.f32 	%f33, %f8, 0fA7C234C5, %f10;
	abs.f32 	%f3, %f1;
	setp.ltu.f32 	%p2, %f3, 0f47CE4780;
	@%p2 bra 	$L__BB0_10;
	setp.neu.f32 	%p3, %f3, 0f7F800000;
	@%p3 bra 	$L__BB0_5;
	mov.f32 	%f13, 0f00000000;
	mul.rn.f32 	%f33, %f1, %f13;
	mov.b32 	%r52, 0;
	bra.uni 	$L__BB0_10;
$L__BB0_5:
	mov.b32 	%r5, %f1;
	shl.b32 	%r26, %r5, 8;
	or.b32  	%r6, %r26, -2147483648;
	mov.b64 	%rd22, 0;
	mov.b32 	%r49, 0;
	mov.u64 	%rd20, %rd12;
	mov.u64 	%rd21, %rd1;
$L__BB0_6:
	.pragma "nounroll";
	ld.global.nc.u32 	%r27, [%rd20];
	mad.wide.u32 	%rd14, %r27, %r6, %rd22;
	shr.u64 	%rd22, %rd14, 32;
	st.local.u32 	[%rd21], %rd14;
	add.s32 	%r49, %r49, 1;
	add.s64 	%rd21, %rd21, 4;
	add.s64 	%rd20, %rd20, 4;
	setp.ne.s32 	%p4, %r49, 6;
	@%p4 bra 	$L__BB0_6;
	shr.u32 	%r28, %r5, 23;
	st.local.u32 	[%rd1+24], %rd22;
	and.b32  	%r9, %r28, 31;
	and.b32  	%r29, %r28, 224;
	add.s32 	%r30, %r29, -128;
	shr.u32 	%r31, %r30, 5;
	mul.wide.u32 	%rd15, %r31, 4;
	sub.s64 	%rd9, %rd1, %rd15;
	ld.local.u32 	%r50, [%rd9+24];
	ld.local.u32 	%r51, [%rd9+20];
	setp.eq.s32 	%p5, %r9, 0;
	@%p5 bra 	$L__BB0_9;
	shf.l.wrap.b32 	%r50, %r51, %r50, %r9;
	ld.local.u32 	%r32, [%rd9+16];
	shf.l.wrap.b32 	%r51, %r32, %r51, %r9;
$L__BB0_9:
	shr.u32 	%r33, %r50, 30;
	shf.l.wrap.b32 	%r34, %r51, %r50, 2;
	shl.b32 	%r35, %r51, 2;
	shr.u32 	%r36, %r34, 31;
	add.s32 	%r37, %r36, %r33;
	neg.s32 	%r38, %r37;
	setp.lt.s32 	%p6, %r3, 0;
	selp.b32 	%r52, %r38, %r37, %p6;
	xor.b32  	%r39, %r34, %r5;
	shr.s32 	%r40, %r34, 31;
	xor.b32  	%r41, %r40, %r34;
	xor.b32  	%r42, %r40, %r35;
	cvt.u64.u32 	%rd16, %r41;
	shl.b64 	%rd17, %rd16, 32;
	cvt.u64.u32 	%rd18, %r42;
	or.b64  	%rd19, %rd17, %rd18;
	cvt.rn.f64.s64 	%fd1, %rd19;
	mul.f64 	%fd2, %fd1, 0d3BF921FB54442D19;
	cvt.rn.f32.f64 	%f11, %fd2;
	neg.f32 	%f12, %f11;
	setp.lt.s32 	%p7, %r39, 0;
	selp.f32 	%f33, %f12, %f11, %p7;
$L__BB0_10:
	mul.rn.f32 	%f14, %f33, %f33;
	and.b32  	%r44, %r52, 1;
	setp.eq.b32 	%p8, %r44, 1;
	selp.f32 	%f15, 0f3F800000, %f33, %p8;
	fma.rn.f32 	%f16, %f14, %f15, 0f00000000;
	fma.rn.f32 	%f17, %f14, 0f37CBAC00, 0fBAB607ED;
	selp.f32 	%f18, %f17, 0fB94D4153, %p8;
	selp.f32 	%f19, 0f3D2AAABB, 0f3C0885E4, %p8;
	fma.rn.f32 	%f20, %f18, %f14, %f19;
	selp.f32 	%f21, 0fBEFFFFFF, 0fBE2AAAA8, %p8;
	fma.rn.f32 	%f22, %f20, %f14, %f21;
	fma.rn.f32 	%f23, %f22, %f16, %f15;
	and.b32  	%r45, %r52, 2;
	setp.eq.s32 	%p9, %r45, 0;
	mov.f32 	%f24, 0f00000000;
	sub.f32 	%f25, %f24, %f23;
	selp.f32 	%f26, %f23, %f25, %p9;
	add.s32 	%r46, %r48, %r1;
	cvt.rn.f32.s32 	%f27, %r46;
	sqrt.rn.f32 	%f28, %f27;
	add.f32 	%f29, %f28, %f26;
	ld.local.f32 	%f30, [%rd2];
	add.f32 	%f31, %f30, %f29;
	st.local.f32 	[%rd2], %f31;
	add.s32 	%r48, %r48, 1;
	setp.ne.s32 	%p10, %r48, %r19;
	@%p10 bra 	$L__BB0_2;
$L__BB0_11:
	setp.ne.s32 	%p11, %r1, 0;
	@%p11 bra 	$L__BB0_13;
	ld.local.f32 	%f32, [%rd2];
	cvt.rzi.s32.f32 	%r47, %f32;
	st.global.u32 	[temp_result], %r47;
$L__BB0_13:
	ret;

}
	// .globl	_Z6kernelv
.visible .entry _Z6kernelv()
{
	.reg .b32 	%r<5>;

	mov.u32 	%r1, %tid.x;
	mov.u32 	%r2, %ctaid.x;
	ld.global.u32 	%r3, [temp_result];
	mad.lo.s32 	%r4, %r1, %r2, %r3;
	st.global.u32 	[temp_result], %r4;
	ret;

}


// ===== COMPILED SASS (sm_100) =====

	.target	sm_100

	.elftype	@"ET_EXEC"


//--------------------- .note.nv.tkinfo           --------------------------
	.section	.note.nv.tkinfo,"",@"SHT_NOTE"
	.sectionflags	@"SHF_NOTE_NV_TKINFO"
	.tkinfo
        /*0018*/ 	.word	0x00000002
        /*0030*/ 	.string	""
        /*0030*/ 	.string	"ptxas"
        /*0030*/ 	.string	"Cuda compilation tools, release 13.0, V13.0.88"
        /*0030*/ 	.string	"Build cuda_13.0.r13.0/compiler.36424714_0"
        /*0030*/ 	.string	"-arch sm_100 -m 64 "



//--------------------- .note.nv.cuinfo           --------------------------
	.section	.note.nv.cuinfo,"",@"SHT_NOTE"
	.sectionflags	@"SHF_NOTE_NV_CUINFO"
        /*0018*/ 	.short	0x0002
        /*001a*/ 	.short	0x0064
        /*001c*/ 	.short	0x0082
	.zero		2


//--------------------- .nv.info                  --------------------------
	.section	.nv.info,"",@"SHT_CUDA_INFO"
	.align	4


	//----- nvinfo : EIATTR_REGCOUNT
	.align		4
        /*0000*/ 	.byte	0x04, 0x2f
        /*0002*/ 	.short	(.L_3 - .L_2)
	.align		4
.L_2:
        /*0004*/ 	.word	index@(timewaster)
        /*0008*/ 	.word	0x00000014


	//----- nvinfo : EIATTR_FRAME_SIZE
	.align		4
.L_3:
        /*000c*/ 	.byte	0x04, 0x11
        /*000e*/ 	.short	(.L_5 - .L_4)
	.align		4
.L_4:
        /*0010*/ 	.word	index@($__internal_0_$__cuda_sm20_sqrt_rn_f32_slowpath)
        /*0014*/ 	.word	0x00000000


	//----- nvinfo : EIATTR_FRAME_SIZE
	.align		4
.L_5:
        /*0018*/ 	.byte	0x04, 0x11
        /*001a*/ 	.short	(.L_7 - .L_6)
	.align		4
.L_6:
        /*001c*/ 	.word	index@(timewaster)
        /*0020*/ 	.word	0x00000000


	//----- nvinfo : EIATTR_REGCOUNT
	.align		4
.L_7:
        /*0024*/ 	.byte	0x04, 0x2f
        /*0026*/ 	.short	(.L_9 - .L_8)
	.align		4
.L_8:
        /*0028*/ 	.word	index@(_Z6kernelv)
        /*002c*/ 	.word	0x00000008


	//----- nvinfo : EIATTR_FRAME_SIZE
	.align		4
.L_9:
        /*0030*/ 	.byte	0x04, 0x11
        /*0032*/ 	.short	(.L_11 - .L_10)
	.align		4
.L_10:
        /*0034*/ 	.word	index@(_Z6kernelv)
        /*0038*/ 	.word	0x00000000


	//----- nvinfo : EIATTR_MIN_STACK_SIZE
	.align		4
.L_11:
        /*003c*/ 	.byte	0x04, 0x12
        /*003e*/ 	.short	(.L_13 - .L_12)
	.align		4
.L_12:
        /*0040*/ 	.word	index@(_Z6kernelv)
        /*0044*/ 	.word	0x00000000


	//----- nvinfo : EIATTR_MIN_STACK_SIZE
	.align		4
.L_13:
        /*0048*/ 	.byte	0x04, 0x12
        /*004a*/ 	.short	(.L_15 - .L_14)
	.align		4
.L_14:
        /*004c*/ 	.word	index@(timewaster)
        /*0050*/ 	.word	0x00000000
.L_15:


//--------------------- .nv.compat                --------------------------
	.section	.nv.compat,"",@"SHT_CUDA_COMPAT_INFO"
	.align	4
        /*0000*/ 	.byte	0x02, 0x09, 0x00, 0x00, 0x02, 0x02, 0x01, 0x00, 0x02, 0x05, 0x05, 0x00, 0x03, 0x07, 0x01, 0x01
        /*0010*/ 	.byte	0x02, 0x03, 0x00, 0x00, 0x02, 0x06, 0x01, 0x00, 0x04, 0x0b, 0x08, 0x00, 0x01, 0x00, 0x00, 0x00
        /*0020*/ 	.byte	0x00, 0x00, 0x00, 0x00


//--------------------- .nv.info._Z6kernelv       --------------------------
	.section	.nv.info._Z6kernelv,"",@"SHT_CUDA_INFO"
	.sectionflags	@""
	.align	4


	//----- nvinfo : EIATTR_CUDA_API_VERSION
	.align		4
        /*0000*/ 	.byte	0x04, 0x37
        /*0002*/ 	.short	(.L_17 - .L_16)
.L_16:
        /*0004*/ 	.word	0x00000082


	//----- nvinfo : EIATTR_SPARSE_MMA_MASK
	.align		4
.L_17:
        /*0008*/ 	.byte	0x03, 0x50
        /*000a*/ 	.short	0x0000


	//----- nvinfo : EIATTR_MAXREG_COUNT
	.align		4
        /*000c*/ 	.byte	0x03, 0x1b
        /*000e*/ 	.short	0x00ff


	//----- nvinfo : EIATTR_MERCURY_ISA_VERSION
	.align		4
        /*0010*/ 	.byte	0x03, 0x5f
        /*0012*/ 	.short	0x0101


	//----- nvinfo : EIATTR_VRC_CTA_INIT_COUNT
	.align		4
        /*0014*/ 	.byte	0x02, 0x4a
	.zero		1
	.zero		1


	//----- nvinfo : EIATTR_EXIT_INSTR_OFFSETS
	.align		4
        /*0018*/ 	.byte	0x04, 0x1c
        /*001a*/ 	.short	(.L_19 - .L_18)


	//   ....[0]....
.L_18:
        /*001c*/ 	.word	0x00000080


	//----- nvinfo : EIATTR_SW_WAR
	.align		4
.L_19:
        /*0020*/ 	.byte	0x04, 0x36
        /*0022*/ 	.short	(.L_21 - .L_20)
.L_20:
        /*0024*/ 	.word	0x00000008
.L_21:


//--------------------- .nv.info.timewaster       --------------------------
	.section	.nv.info.timewaster,"",@"SHT_CUDA_INFO"
	.sectionflags	@""
	.align	4


	//----- nvinfo : EIATTR_CUDA_API_VERSION
	.align		4
        /*0000*/ 	.byte	0x04, 0x37
        /*0002*/ 	.short	(.L_23 - .L_22)
.L_22:
        /*0004*/ 	.word	0x00000082


	//----- nvinfo : EIATTR_KPARAM_INFO
	.align		4
.L_23:
        /*0008*/ 	.byte	0x04, 0x17
        /*000a*/ 	.short	(.L_25 - .L_24)
.L_24:
        /*000c*/ 	.word	0x00000000
        /*0010*/ 	.short	0x0000
        /*0012*/ 	.short	0x0000
        /*0014*/ 	.byte	0x00, 0xf0, 0x11, 0x00


	//----- nvinfo : EIATTR_SPARSE_MMA_MASK
	.align		4
.L_25:
        /*0018*/ 	.byte	0x03, 0x50
        /*001a*/ 	.short	0x0000


	//----- nvinfo : EIATTR_MAXREG_COUNT
	.align		4
        /*001c*/ 	.byte	0x03, 0x1b
        /*001e*/ 	.short	0x00ff


	//----- nvinfo : EIATTR_MERCURY_ISA_VERSION
	.align		4
        /*0020*/ 	.byte	0x03, 0x5f
        /*0022*/ 	.short	0x0101


	//----- nvinfo : EIATTR_VRC_CTA_INIT_COUNT
	.align		4
        /*0024*/ 	.byte	0x02, 0x4a
	.zero		1
	.zero		1


	//----- nvinfo : EIATTR_EXIT_INSTR_OFFSETS
	.align		4
        /*0028*/ 	.byte	0x04, 0x1c
        /*002a*/ 	.short	(.L_27 - .L_26)


	//   ....[0]....
.L_26:
        /*002c*/ 	.word	0x00000a80


	//   ....[1]....
        /*0030*/ 	.word	0x00000ac0


	//----- nvinfo : EIATTR_CRS_STACK_SIZE
	.align		4
.L_27:
        /*0034*/ 	.byte	0x04, 0x1e
        /*0036*/ 	.short	(.L_29 - .L_28)
.L_28:
        /*0038*/ 	.word	0x00000000


	//----- nvinfo : EIATTR_CBANK_PARAM_SIZE
	.align		4
.L_29:
        /*003c*/ 	.byte	0x03, 0x19
        /*003e*/ 	.short	0x0004


	//----- nvinfo : EIATTR_PARAM_CBANK
	.align		4
        /*0040*/ 	.byte	0x04, 0x0a
        /*0042*/ 	.short	(.L_31 - .L_30)
	.align		4
.L_30:
        /*0044*/ 	.word	index@(.nv.constant0.timewaster)
        /*0048*/ 	.short	0x0380
        /*004a*/ 	.short	0x0004


	//----- nvinfo : EIATTR_SW_WAR
	.align		4
.L_31:
        /*004c*/ 	.byte	0x04, 0x36
        /*004e*/ 	.short	(.L_33 - .L_32)
.L_32:
        /*0050*/ 	.word	0x00000008
.L_33:


//--------------------- .nv.callgraph             --------------------------
	.section	.nv.callgraph,"",@"SHT_CUDA_CALLGRAPH"
	.align	4
	.sectionentsize	8
	.align		4
        /*0000*/ 	.word	0x00000000
	.align		4
        /*0004*/ 	.word	0xffffffff
	.align		4
        /*0008*/ 	.word	0x00000000
	.align		4
        /*000c*/ 	.word	0xfffffffe
	.align		4
        /*0010*/ 	.word	0x00000000
	.align		4
        /*0014*/ 	.word	0xfffffffd
	.align		4
        /*0018*/ 	.word	0x00000000
	.align		4
        /*001c*/ 	.word	0xfffffffc


//--------------------- .nv.constant4             --------------------------
	.section	.nv.constant4,"a",@progbits
	.align	8
	.align		8
.nv.constant4:
        /*0000*/ 	.dword	temp_result
	.align		8
        /*0008*/ 	.dword	__cudart_i2opi_f


//--------------------- .text._Z6kernelv          --------------------------
	.section	.text._Z6kernelv,"ax",@progbits
	.align	128
        .global         _Z6kernelv
        .type           _Z6kernelv,@function
        .size           _Z6kernelv,(.L_x_15 - _Z6kernelv)
        .other          _Z6kernelv,@"STO_CUDA_ENTRY STV_DEFAULT"
_Z6kernelv:
.text._Z6kernelv:
[----:B------:R-:W-:Y:S08]  /*0000*/  LDC R1, c[0x0][0x37c] ;  /* 0x0000df00ff017b82 */ /* 0x000ff00000000800 */
[----:B------:R-:W0:Y:S01]  /*0010*/  LDC.64 R2, c[0x4][RZ] ;  /* 0x01000000ff027b82 */ /* 0x000e220000000a00 */
[----:B------:R-:W0:Y:S02]  /*0020*/  LDCU.64 UR4, c[0x0][0x358] ;  /* 0x00006b00ff0477ac */ /* 0x000e240008000a00 */
[----:B0-----:R-:W2:Y:S05]  /*0030*/  LDG.E R0, desc[UR4][R2.64] ;  /* 0x0000000402007981 */ /* 0x001eaa000c1e1900 */
[----:B------:R-:W2:Y:S01]  /*0040*/  S2UR UR6, SR_CTAID.X ;  /* 0x00000000000679c3 */ /* 0x000ea20000002500 */
[----:B------:R-:W2:Y:S02]  /*0050*/  S2R R5, SR_TID.X ;  /* 0x0000000000057919 */ /* 0x000ea40000002100 */
[----:B--2---:R-:W-:-:S05]  /*0060*/  IMAD R5, R5, UR6, R0 ;  /* 0x0000000605057c24 */ /* 0x004fca000f8e0200 */
[----:B------:R-:W-:Y:S01]  /*0070*/  STG.E desc[UR4][R2.64], R5 ;  /* 0x0000000502007986 */ /* 0x000fe2000c101904 */
[----:B------:R-:W-:Y:S05]  /*0080*/  EXIT ;  /* 0x000000000000794d */ /* 0x000fea0003800000 */
.L_x_0:
[----:B------:R-:W-:-:S00]  /*0090*/  BRA `(.L_x_0) ;  /* 0xfffffffc00fc7947 */ /* 0x000fc0000383ffff */
[----:B------:R-:W-:-:S00]  /*00a0*/  NOP ;  /* 0x0000000000007918 */ /* 0x000fc00000000000 */
        /* <DEDUP_REMOVED lines=13> */
.L_x_15:


//--------------------- .text.timewaster          --------------------------
	.section	.text.timewaster,"ax",@progbits
	.align	128
        .global         timewaster
        .type           timewaster,@function
        .size           timewaster,(.L_x_14 - timewaster)
        .other          timewaster,@"STO_CUDA_ENTRY STV_DEFAULT"
timewaster:
.text.timewaster:
[----:B------:R-:W-:Y:S01]  /*0000*/  LDC R1, c[0x0][0x37c] ;  /* 0x0000df00ff017b82 */ /* 0x000fe20000000800 */
[----:B------:R-:W0:Y:S01]  /*0010*/  S2R R0, SR_TID.X ;  /* 0x0000000000007919 */ /* 0x000e220000002100 */
[----:B------:R-:W1:Y:S06]  /*0020*/  LDCU UR5, c[0x0][0x380] ;  /* 0x00007000ff0577ac */ /* 0x000e6c0008000800 */
[----:B------:R-:W0:Y:S01]  /*0030*/  S2UR UR4, SR_CTAID.X ;  /* 0x00000000000479c3 */ /* 0x000e220000002500 */
[----:B------:R-:W-:Y:S01]  /*0040*/  IMAD.MOV.U32 R2, RZ, RZ, RZ ;  /* 0x000000ffff027224 */ /* 0x000fe200078e00ff */
[----:B------:R-:W2:Y:S06]  /*0050*/  LDCU.64 UR8, c[0x0][0x358] ;  /* 0x00006b00ff0877ac */ /* 0x000eac0008000a00 */
[----:B------:R-:W0:Y:S01]  /*0060*/  LDC R3, c[0x0][0x360] ;  /* 0x0000d800ff037b82 */ /* 0x000e220000000800 */
[----:B-1----:R-:W-:Y:S01]  /*0070*/  UISETP.GE.AND UP0, UPT, UR5, 0x1, UPT ;  /* 0x000000010500788c */ /* 0x002fe2000bf06270 */
[----:B0-----:R-:W-:-:S08]  /*0080*/  IMAD R3, R3, UR4, R0 ;  /* 0x0000000403037c24 */ /* 0x001fd0000f8e0200 */
[----:B--2---:R-:W-:Y:S05]  /*0090*/  BRA.U !UP0, `(.L_x_1) ;  /* 0x0000000908747547 */ /* 0x004fea000b800000 */
[----:B------:R-:W-:-:S05]  /*00a0*/  UMOV UR4, URZ ;  /* 0x000000ff00047c82 */ /* 0x000fca0008000000 */
.L_x_11:
[----:B------:R-:W-:Y:S01]  /*00b0*/  IMAD R15, R3, UR4, RZ ;  /* 0x00000004030f7c24 */ /* 0x000fe2000f8e02ff */
[----:B------:R-:W-:Y:S04]  /*00c0*/  BSSY.RECONVERGENT B0, `(.L_x_2) ;  /* 0x0000072000007945 */ /* 0x000fe80003800200 */
[----:B------:R-:W-:-:S04]  /*00d0*/  I2FP.F32.S32 R0, R15 ;  /* 0x0000000f00007245 */ /* 0x000fc80000201400 */
[C---:B------:R-:W-:Y:S01]  /*00e0*/  FSETP.GE.AND P0, PT, |R0|.reuse, 105615, PT ;  /* 0x47ce47800000780b */ /* 0x040fe20003f06200 */
[----:B------:R-:W-:-:S06]  /*00f0*/  FMUL R5, R0, 0.63661974668502807617 ;  /* 0x3f22f98300057820 */ /* 0x000fcc0000400000 */
[----:B------:R-:W0:Y:S02]  /*0100*/  F2I.NTZ R5, R5 ;  /* 0x0000000500057305 */ /* 0x000e240000203100 */
[----:B0-----:R-:W-:-:S05]  /*0110*/  I2FP.F32.S32 R7, R5 ;  /* 0x0000000500077245 */ /* 0x001fca0000201400 */
[----:B------:R-:W-:-:S04]  /*0120*/  FFMA R6, R7, -1.5707962512969970703, R0 ;  /* 0xbfc90fda07067823 */ /* 0x000fc80000000000 */
[----:B------:R-:W-:-:S04]  /*0130*/  FFMA R6, R7, -7.5497894158615963534e-08, R6 ;  /* 0xb3a2216807067823 */ /* 0x000fc80000000006 */
[----:B------:R-:W-:Y:S01]  /*0140*/  FFMA R8, R7, -5.3903029534742383927e-15, R6 ;  /* 0xa7c234c507087823 */ /* 0x000fe20000000006 */
[----:B------:R-:W-:Y:S06]  /*0150*/  @!P0 BRA `(.L_x_3) ;  /* 0x0000000400a08947 */ /* 0x000fec0003800000 */
[----:B------:R-:W-:-:S13]  /*0160*/  FSETP.NEU.AND P0, PT, |R0|, +INF , PT ;  /* 0x7f8000000000780b */ /* 0x000fda0003f0d200 */
[----:B------:R-:W-:Y:S01]  /*0170*/  @!P0 FMUL R8, RZ, R0 ;  /* 0x00000000ff088220 */ /* 0x000fe20000400000 */
[----:B------:R-:W-:Y:S01]  /*0180*/  @!P0 IMAD.MOV.U32 R5, RZ, RZ, RZ ;  /* 0x000000ffff058224 */ /* 0x000fe200078e00ff */
[----:B------:R-:W-:Y:S06]  /*0190*/  @!P0 BRA `(.L_x_3) ;  /* 0x0000000400908947 */ /* 0x000fec0003800000 */
[----:B------:R-:W-:Y:S02]  /*01a0*/  IMAD.SHL.U32 R6, R0, 0x100, RZ ;  /* 0x0000010000067824 */ /* 0x000fe400078e00ff */
[----:B------:R-:W-:Y:S02]  /*01b0*/  HFMA2 R5, -RZ, RZ, 0, 0 ;  /* 0x00000000ff057431 */ /* 0x000fe400000001ff */
[----:B------:R-:W-:Y:S01]  /*01c0*/  IMAD.MOV.U32 R16, RZ, RZ, RZ ;  /* 0x000000ffff107224 */ /* 0x000fe200078e00ff */
[----:B------:R-:W0:Y:S01]  /*01d0*/  LDCU.64 UR10, c[0x4][0x8] ;  /* 0x01000100ff0a77ac */ /* 0x000e220008000a00 */
[----:B------:R-:W-:Y:S01]  /*01e0*/  LOP3.LUT R17, R6, 0x80000000, RZ, 0xfc, !PT ;  /* 0x8000000006117812 */ /* 0x000fe200078efcff */
[----:B------:R-:W-:Y:S01]  /*01f0*/  UMOV UR6, URZ ;  /* 0x000000ff00067c82 */ /* 0x000fe20008000000 */
[----:B------:R-:W-:-:S05]  /*0200*/  UMOV UR5, URZ ;  /* 0x000000ff00057c82 */ /* 0x000fca0008000000 */
.L_x_4:
[----:B0-----:R-:W-:Y:S02]  /*0210*/  IMAD.U32 R8, RZ, RZ, UR10 ;  /* 0x0000000aff087e24 */ /* 0x001fe4000f8e00ff */
[----:B------:R-:W-:-:S05]  /*0220*/  IMAD.U32 R9, RZ, RZ, UR11 ;  /* 0x0000000bff097e24 */ /* 0x000fca000f8e00ff */
[----:B------:R-:W2:Y:S01]  /*0230*/  LDG.E.CONSTANT R6, desc[UR8][R8.64] ;  /* 0x0000000808067981 */ /* 0x000ea2000c1e9900 */
[----:B------:R-:W-:Y:S01]  /*0240*/  UIADD3 UR5, UPT, UPT, UR5, 0x1, URZ ;  /* 0x0000000105057890 */ /* 0x000fe2000fffe0ff */
[C---:B------:R-:W-:Y:S01]  /*0250*/  ISETP.EQ.AND P0, PT, R16.reuse, RZ, PT ;  /* 0x000000ff1000720c */ /* 0x040fe20003f02270 */
[----:B------:R-:W-:Y:S01]  /*0260*/  UIADD3 UR10, UP1, UPT, UR10, 0x4, URZ ;  /* 0x000000040a0a7890 */ /* 0x000fe2000ff3e0ff */
[C---:B------:R-:W-:Y:S01]  /*0270*/  ISETP.EQ.AND P1, PT, R16.reuse, 0x4, PT ;  /* 0x000000041000780c */ /* 0x040fe20003f22270 */
[----:B------:R-:W-:Y:S01]  /*0280*/  UISETP.NE.AND UP0, UPT, UR5, 0x6, UPT ;  /* 0x000000060500788c */ /* 0x000fe2000bf05270 */
[C---:B------:R-:W-:Y:S01]  /*0290*/  ISETP.EQ.AND P3, PT, R16.reuse, 0xc, PT ;  /* 0x0000000c1000780c */ /* 0x040fe20003f62270 */
[----:B------:R-:W-:Y:S01]  /*02a0*/  UIADD3.X UR11, UPT, UPT, URZ, UR11, URZ, UP1, !UPT ;  /* 0x0000000bff0b7290 */ /* 0x000fe20008ffe4ff */
[C---:B------:R-:W-:Y:S02]  /*02b0*/  ISETP.EQ.AND P4, PT, R16.reuse, 0x10, PT ;  /* 0x000000101000780c */ /* 0x040fe40003f82270 */
[----:B------:R-:W-:-:S02]  /*02c0*/  ISETP.EQ.AND P5, PT, R16, 0x14, PT ;  /* 0x000000141000780c */ /* 0x000fc40003fa2270 */
[----:B------:R-:W-:Y:S01]  /*02d0*/  ISETP.EQ.AND P6, PT, R16, 0x1c, PT ;  /* 0x0000001c1000780c */ /* 0x000fe20003fc2270 */
[----:B--2---:R-:W-:-:S03]  /*02e0*/  IMAD.WIDE.U32 R6, R6, R17, RZ ;  /* 0x0000001106067225 */ /* 0x004fc600078e00ff */
[----:B------:R-:W-:-:S04]  /*02f0*/  IADD3 R6, P2, PT, R6, R5, RZ ;  /* 0x0000000506067210 */ /* 0x000fc80007f5e0ff */
[----:B------:R-:W-:Y:S01]  /*0300*/  IADD3.X R5, PT, PT, R7, UR6, RZ, P2, !PT ;  /* 0x0000000607057c10 */ /* 0x000fe200097fe4ff */
[--C-:B------:R-:W-:Y:S01]  /*0310*/  @P1 IMAD.MOV.U32 R10, RZ, RZ, R6.reuse ;  /* 0x000000ffff0a1224 */ /* 0x100fe200078e0006 */
[C---:B------:R-:W-:Y:S01]  /*0320*/  ISETP.EQ.AND P2, PT, R16.reuse, 0x8, PT ;  /* 0x000000081000780c */ /* 0x040fe20003f42270 */
[--C-:B------:R-:W-:Y:S01]  /*0330*/  @P3 IMAD.MOV.U32 R12, RZ, RZ, R6.reuse ;  /* 0x000000ffff0c3224 */ /* 0x100fe200078e0006 */
[-C--:B------:R-:W-:Y:S01]  /*0340*/  @P0 MOV R4, R6.reuse ;  /* 0x0000000600040202 */ /* 0x080fe20000000f00 */
[--C-:B------:R-:W-:Y:S01]  /*0350*/  @P5 IMAD.MOV.U32 R14, RZ, RZ, R6.reuse ;  /* 0x000000ffff0e5224 */ /* 0x100fe200078e0006 */
[----:B------:R-:W-:Y:S01]  /*0360*/  @P4 MOV R13, R6 ;  /* 0x00000006000d4202 */ /* 0x000fe20000000f00 */
[----:B------:R-:W-:Y:S02]  /*0370*/  @P6 IMAD.MOV.U32 R2, RZ, RZ, R6 ;  /* 0x000000ffff026224 */ /* 0x000fe400078e0006 */
[----:B------:R-:W-:-:S06]  /*0380*/  VIADD R16, R16, 0x4 ;  /* 0x0000000410107836 */ /* 0x000fcc0000000000 */
[----:B------:R-:W-:Y:S01]  /*0390*/  @P2 IMAD.MOV.U32 R11, RZ, RZ, R6 ;  /* 0x000000ffff0b2224 */ /* 0x000fe200078e0006 */
[----:B------:R-:W-:Y:S06]  /*03a0*/  BRA.U UP0, `(.L_x_4) ;  /* 0xfffffffd00987547 */ /* 0x000fec000b83ffff */
[----:B------:R-:W-:Y:S01]  /*03b0*/  SHF.R.U32.HI R6, RZ, 0x17, R0 ;  /* 0x00000017ff067819 */ /* 0x000fe20000011600 */
[----:B------:R-:W-:Y:S03]  /*03c0*/  BSSY.RECONVERGENT B1, `(.L_x_5) ;  /* 0x000002f000017945 */ /* 0x000fe60003800200 */
[----:B------:R-:W-:-:S04]  /*03d0*/  LOP3.LUT R7, R6, 0xe0, RZ, 0xc0, !PT ;  /* 0x000000e006077812 */ /* 0x000fc800078ec0ff */
[----:B------:R-:W-:-:S04]  /*03e0*/  IADD3 R7, PT, PT, R7, -0x80, RZ ;  /* 0xffffff8007077810 */ /* 0x000fc80007ffe0ff */
[----:B------:R-:W-:-:S05]  /*03f0*/  SHF.R.U32.HI R7, RZ, 0x5, R7 ;  /* 0x00000005ff077819 */ /* 0x000fca0000011607 */
[----:B------:R-:W-:-:S05]  /*0400*/  IMAD.U32 R9, R7, -0x4, RZ ;  /* 0xfffffffc07097824 */ /* 0x000fca00078e00ff */
[C---:B------:R-:W-:Y:S02]  /*0410*/  ISETP.EQ.AND P0, PT, R9.reuse, -0x18, PT ;  /* 0xffffffe80900780c */ /* 0x040fe40003f02270 */
[C---:B------:R-:W-:Y:S02]  /*0420*/  ISETP.EQ.AND P1, PT, R9.reuse, -0x14, PT ;  /* 0xffffffec0900780c */ /* 0x040fe40003f22270 */
[C---:B------:R-:W-:Y:S02]  /*0430*/  ISETP.EQ.AND P5, PT, R9.reuse, -0x10, PT ;  /* 0xfffffff00900780c */ /* 0x040fe40003fa2270 */
[C---:B------:R-:W-:Y:S02]  /*0440*/  ISETP.EQ.AND P4, PT, R9.reuse, -0xc, PT ;  /* 0xfffffff40900780c */ /* 0x040fe40003f82270 */
[C---:B------:R-:W-:Y:S02]  /*0450*/  ISETP.EQ.AND P3, PT, R9.reuse, -0x8, PT ;  /* 0xfffffff80900780c */ /* 0x040fe40003f62270 */
[----:B------:R-:W-:-:S02]  /*0460*/  ISETP.EQ.AND P2, PT, R9, -0x4, PT ;  /* 0xfffffffc0900780c */ /* 0x000fc40003f42270 */
[C---:B------:R-:W-:Y:S01]  /*0470*/  ISETP.EQ.AND P6, PT, R9.reuse, 0x8, PT ;  /* 0x000000080900780c */ /* 0x040fe20003fc2270 */
[--C-:B------:R-:W-:Y:S01]  /*0480*/  @P0 IMAD.MOV.U32 R7, RZ, RZ, R4.reuse ;  /* 0x000000ffff070224 */ /* 0x100fe200078e0004 */
[C---:B------:R-:W-:Y:S01]  /*0490*/  ISETP.EQ.AND P0, PT, R9.reuse, 0x4, PT ;  /* 0x000000040900780c */ /* 0x040fe20003f02270 */
[----:B------:R-:W-:Y:S01]  /*04a0*/  @P1 IMAD.MOV.U32 R8, RZ, RZ, R4 ;  /* 0x000000ffff081224 */ /* 0x000fe200078e0004 */
[----:B------:R-:W-:Y:S01]  /*04b0*/  @P1 MOV R7, R10 ;  /* 0x0000000a00071202 */ /* 0x000fe20000000f00 */
[----:B------:R-:W-:Y:S01]  /*04c0*/  @P5 IMAD.MOV.U32 R8, RZ, RZ, R10 ;  /* 0x000000ffff085224 */ /* 0x000fe200078e000a */
[----:B------:R-:W-:Y:S01]  /*04d0*/  ISETP.EQ.AND P1, PT, R9, RZ, PT ;  /* 0x000000ff0900720c */ /* 0x000fe20003f22270 */
[----:B------:R-:W-:Y:S01]  /*04e0*/  @P4 IMAD.MOV.U32 R8, RZ, RZ, R11 ;  /* 0x000000ffff084224 */ /* 0x000fe200078e000b */
[----:B------:R-:W-:Y:S01]  /*04f0*/  P2R R16, PR, RZ, 0x40 ;  /* 0x00000040ff107803 */ /* 0x000fe20000000000 */
[----:B------:R-:W-:Y:S02]  /*0500*/  @P3 IMAD.MOV.U32 R8, RZ, RZ, R12 ;  /* 0x000000ffff083224 */ /* 0x000fe400078e000c */
[----:B------:R-:W-:-:S02]  /*0510*/  @P2 IMAD.MOV.U32 R8, RZ, RZ, R13 ;  /* 0x000000ffff082224 */ /* 0x000fc400078e000d */
[----:B------:R-:W-:Y:S01]  /*0520*/  @P5 IMAD.MOV.U32 R7, RZ, RZ, R11 ;  /* 0x000000ffff075224 */ /* 0x000fe200078e000b */
[----:B------:R-:W-:Y:S01]  /*0530*/  @P4 MOV R7, R12 ;  /* 0x0000000c00074202 */ /* 0x000fe20000000f00 */
[----:B------:R-:W-:Y:S01]  /*0540*/  @P3 IMAD.MOV.U32 R7, RZ, RZ, R13 ;  /* 0x000000ffff073224 */ /* 0x000fe200078e000d */
[----:B------:R-:W-:-:S03]  /*0550*/  @P2 MOV R7, R14 ;  /* 0x0000000e00072202 */ /* 0x000fc60000000f00 */
[----:B------:R-:W-:Y:S02]  /*0560*/  @P1 IMAD.MOV.U32 R8, RZ, RZ, R14 ;  /* 0x000000ffff081224 */ /* 0x000fe400078e000e */
[--C-:B------:R-:W-:Y:S02]  /*0570*/  @P0 IMAD.MOV.U32 R8, RZ, RZ, R5.reuse ;  /* 0x000000ffff080224 */ /* 0x100fe400078e0005 */
[----:B------:R-:W-:Y:S01]  /*0580*/  @P6 IMAD.MOV.U32 R8, RZ, RZ, R2 ;  /* 0x000000ffff086224 */ /* 0x000fe200078e0002 */
[----:B------:R-:W-:Y:S01]  /*0590*/  LOP3.LUT P6, RZ, R6, 0x1f, RZ, 0xc0, !PT ;  /* 0x0000001f06ff7812 */ /* 0x000fe200078cc0ff */
[----:B------:R-:W-:Y:S01]  /*05a0*/  @P1 IMAD.MOV.U32 R7, RZ, RZ, R5 ;  /* 0x000000ffff071224 */ /* 0x000fe200078e0005 */
[----:B------:R-:W-:-:S05]  /*05b0*/  @P0 MOV R7, R2 ;  /* 0x0000000200070202 */ /* 0x000fca0000000f00 */
[----:B------:R-:W-:-:S06]  /*05c0*/  IMAD.MOV.U32 R16, RZ, RZ, R7 ;  /* 0x000000ffff107224 */ /* 0x000fcc00078e0007 */
[----:B------:R-:W-:Y:S05]  /*05d0*/  @!P6 BRA `(.L_x_6) ;  /* 0x000000000034e947 */ /* 0x000fea0003800000 */
[----:B------:R-:W-:Y:S01]  /*05e0*/  @P5 IMAD.MOV.U32 R7, RZ, RZ, R4 ;  /* 0x000000ffff075224 */ /* 0x000fe200078e0004 */
[----:B------:R-:W-:Y:S01]  /*05f0*/  @P4 MOV R7, R10 ;  /* 0x0000000a00074202 */ /* 0x000fe20000000f00 */
[----:B------:R-:W-:Y:S01]  /*0600*/  @P3 IMAD.MOV.U32 R7, RZ, RZ, R11 ;  /* 0x000000ffff073224 */ /* 0x000fe200078e000b */
[C---:B------:R-:W-:Y:S01]  /*0610*/  ISETP.EQ.AND P6, PT, R9.reuse, 0x8, PT ;  /* 0x000000080900780c */ /* 0x040fe20003fc2270 */
[----:B------:R-:W-:Y:S01]  /*0620*/  @P2 IMAD.MOV.U32 R7, RZ, RZ, R12 ;  /* 0x000000ffff072224 */ /* 0x000fe200078e000c */
[----:B------:R-:W-:Y:S01]  /*0630*/  ISETP.EQ.AND P2, PT, R9, 0xc, PT ;  /* 0x0000000c0900780c */ /* 0x000fe20003f42270 */
[----:B------:R-:W-:Y:S01]  /*0640*/  @P1 IMAD.MOV.U32 R7, RZ, RZ, R13 ;  /* 0x000000ffff071224 */ /* 0x000fe200078e000d */
[----:B------:R-:W-:-:S09]  /*0650*/  @P0 MOV R7, R14 ;  /* 0x0000000e00070202 */ /* 0x000fd20000000f00 */
[----:B------:R-:W-:Y:S01]  /*0660*/  @P6 IMAD.MOV.U32 R7, RZ, RZ, R5 ;  /* 0x000000ffff076224 */ /* 0x000fe200078e0005 */
[----:B------:R-:W-:Y:S01]  /*0670*/  LOP3.LUT R5, R6, 0x1f, RZ, 0xc0, !PT ;  /* 0x0000001f06057812 */ /* 0x000fe200078ec0ff */
[----:B------:R-:W-:-:S03]  /*0680*/  @P2 IMAD.MOV.U32 R7, RZ, RZ, R2 ;  /* 0x000000ffff072224 */ /* 0x000fc600078e0002 */
[-C--:B------:R-:W-:Y:S02]  /*0690*/  SHF.L.W.U32.HI R16, R8, R5.reuse, R16 ;  /* 0x0000000508107219 */ /* 0x080fe40000010e10 */
[----:B------:R-:W-:-:S07]  /*06a0*/  SHF.L.W.U32.HI R8, R7, R5, R8 ;  /* 0x0000000507087219 */ /* 0x000fce0000010e08 */
.L_x_6:
[----:B------:R-:W-:Y:S05]  /*06b0*/  BSYNC.RECONVERGENT B1 ;  /* 0x0000000000017941 */ /* 0x000fea0003800200 */
.L_x_5:
[C---:B------:R-:W-:Y:S01]  /*06c0*/  SHF.L.W.U32.HI R17, R8.reuse, 0x2, R16 ;  /* 0x0000000208117819 */ /* 0x040fe20000010e10 */
[----:B------:R-:W-:Y:S01]  /*06d0*/  IMAD.SHL.U32 R8, R8, 0x4, RZ ;  /* 0x0000000408087824 */ /* 0x000fe200078e00ff */
[----:B------:R-:W-:Y:S01]  /*06e0*/  UMOV UR6, 0x54442d19 ;  /* 0x54442d1900067882 */ /* 0x000fe20000000000 */
[----:B------:R-:W-:Y:S01]  /*06f0*/  UMOV UR7, 0x3bf921fb ;  /* 0x3bf921fb00077882 */ /* 0x000fe20000000000 */
[----:B------:R-:W-:Y:S02]  /*0700*/  SHF.R.S32.HI R5, RZ, 0x1f, R17 ;  /* 0x0000001fff057819 */ /* 0x000fe40000011411 */
[----:B------:R-:W-:Y:S02]  /*0710*/  ISETP.GE.AND P0, PT, R15, RZ, PT ;  /* 0x000000ff0f00720c */ /* 0x000fe40003f06270 */
[C---:B------:R-:W-:Y:S02]  /*0720*/  LOP3.LUT R8, R5.reuse, R8, RZ, 0x3c, !PT ;  /* 0x0000000805087212 */ /* 0x040fe400078e3cff */
[----:B------:R-:W-:-:S02]  /*0730*/  LOP3.LUT R9, R5, R17, RZ, 0x3c, !PT ;  /* 0x0000001105097212 */ /* 0x000fc400078e3cff */
[----:B------:R-:W-:Y:S02]  /*0740*/  SHF.R.U32.HI R5, RZ, 0x1e, R16 ;  /* 0x0000001eff057819 */ /* 0x000fe40000011610 */
[----:B------:R-:W0:Y:S01]  /*0750*/  I2F.F64.S64 R6, R8 ;  /* 0x0000000800067312 */ /* 0x000e220000301c00 */
[C---:B------:R-:W-:Y:S02]  /*0760*/  LOP3.LUT R0, R17.reuse, R0, RZ, 0x3c, !PT ;  /* 0x0000000011007212 */ /* 0x040fe400078e3cff */
[----:B------:R-:W-:Y:S02]  /*0770*/  LEA.HI R5, R17, R5, RZ, 0x1 ;  /* 0x0000000511057211 */ /* 0x000fe400078f08ff */
[----:B------:R-:W-:Y:S02]  /*0780*/  ISETP.GE.AND P1, PT, R0, RZ, PT ;  /* 0x000000ff0000720c */ /* 0x000fe40003f26270 */
[----:B------:R-:W-:-:S05]  /*0790*/  IADD3 R0, PT, PT, -R5, RZ, RZ ;  /* 0x000000ff05007210 */ /* 0x000fca0007ffe1ff */
[----:B------:R-:W-:Y:S01]  /*07a0*/  @!P0 IMAD.MOV.U32 R5, RZ, RZ, R0 ;  /* 0x000000ffff058224 */ /* 0x000fe200078e0000 */
[----:B0-----:R-:W-:-:S10]  /*07b0*/  DMUL R6, R6, UR6 ;  /* 0x0000000606067c28 */ /* 0x001fd40008000000 */
[----:B------:R-:W0:Y:S02]  /*07c0*/  F2F.F32.F64 R6, R6 ;  /* 0x0000000600067310 */ /* 0x000e240000301000 */
[----:B0-----:R-:W-:-:S07]  /*07d0*/  FSEL R8, -R6, R6, !P1 ;  /* 0x0000000606087208 */ /* 0x001fce0004800100 */
.L_x_3:
[----:B------:R-:W-:Y:S05]  /*07e0*/  BSYNC.RECONVERGENT B0 ;  /* 0x0000000000007941 */ /* 0x000fea0003800200 */
.L_x_2:
[----:B------:R-:W-:Y:S02]  /*07f0*/  IMAD.MOV.U32 R0, RZ, RZ, 0x37cbac00 ;  /* 0x37cbac00ff007424 */ /* 0x000fe400078e00ff */
[----:B------:R-:W-:Y:S01]  /*0800*/  FMUL R7, R8, R8 ;  /* 0x0000000808077220 */ /* 0x000fe20000400000 */
[----:B------:R-:W-:Y:S01]  /*0810*/  LOP3.LUT R6, R5, 0x1, RZ, 0xc0, !PT ;  /* 0x0000000105067812 */ /* 0x000fe200078ec0ff */
[----:B------:R-:W-:Y:S01]  /*0820*/  VIADD R9, R3, UR4 ;  /* 0x0000000403097c36 */ /* 0x000fe20008000000 */
[----:B------:R-:W-:Y:S01]  /*0830*/  LOP3.LUT P1, RZ, R5, 0x2, RZ, 0xc0, !PT ;  /* 0x0000000205ff7812 */ /* 0x000fe2000782c0ff */
[----:B------:R-:W-:Y:S01]  /*0840*/  FFMA R0, R7, R0, -0.0013887860113754868507 ;  /* 0xbab607ed07007423 */ /* 0x000fe20000000000 */
[----:B------:R-:W-:Y:S01]  /*0850*/  ISETP.NE.U32.AND P0, PT, R6, 0x1, PT ;  /* 0x000000010600780c */ /* 0x000fe20003f05070 */
[----:B------:R-:W-:Y:S01]  /*0860*/  IMAD.MOV.U32 R16, RZ, RZ, 0x3effffff ;  /* 0x3effffffff107424 */ /* 0x000fe200078e00ff */
[----:B------:R-:W-:Y:S01]  /*0870*/  MOV R6, 0x3d2aaabb ;  /* 0x3d2aaabb00067802 */ /* 0x000fe20000000f00 */
[----:B------:R-:W-:Y:S01]  /*0880*/  BSSY.RECONVERGENT B0, `(.L_x_7) ;  /* 0x0000018000007945 */ /* 0x000fe20003800200 */
[----:B------:R-:W-:-:S02]  /*0890*/  I2FP.F32.S32 R9, R9 ;  /* 0x0000000900097245 */ /* 0x000fc40000201400 */
[----:B------:R-:W-:Y:S02]  /*08a0*/  FSEL R0, R0, -0.00019574658654164522886, !P0 ;  /* 0xb94d415300007808 */ /* 0x000fe40004000000 */
[----:B------:R-:W-:Y:S02]  /*08b0*/  FSEL R6, R6, 0.0083327032625675201416, !P0 ;  /* 0x3c0885e406067808 */ /* 0x000fe40004000000 */
[----:B------:R-:W-:Y:S02]  /*08c0*/  IADD3 R5, PT, PT, R9, -0xd000000, RZ ;  /* 0xf300000009057810 */ /* 0x000fe40007ffe0ff */
[----:B------:R-:W-:Y:S01]  /*08d0*/  FSEL R16, -R16, -0.16666662693023681641, !P0 ;  /* 0xbe2aaaa810107808 */ /* 0x000fe20004000100 */
[----:B------:R-:W-:Y:S01]  /*08e0*/  FFMA R6, R7, R0, R6 ;  /* 0x0000000007067223 */ /* 0x000fe20000000006 */
[----:B------:R-:W-:Y:S02]  /*08f0*/  FSEL R0, R8, 1, P0 ;  /* 0x3f80000008007808 */ /* 0x000fe40000000000 */
[----:B------:R-:W-:Y:S01]  /*0900*/  ISETP.GT.U32.AND P0, PT, R5, 0x727fffff, PT ;  /* 0x727fffff0500780c */ /* 0x000fe20003f04070 */
[----:B------:R0:W1:Y:S01]  /*0910*/  MUFU.RSQ R8, R9 ;  /* 0x0000000900087308 */ /* 0x0000620000001400 */
[C---:B------:R-:W-:Y:S01]  /*0920*/  FFMA R6, R7.reuse, R6, R16 ;  /* 0x0000000607067223 */ /* 0x040fe20000000010 */
[----:B------:R-:W-:-:S04]  /*0930*/  FFMA R7, R7, R0, RZ ;  /* 0x0000000007077223 */ /* 0x000fc800000000ff */
[----:B------:R-:W-:-:S04]  /*0940*/  FFMA R5, R7, R6, R0 ;  /* 0x0000000607057223 */ /* 0x000fc80000000000 */
[----:B------:R-:W-:Y:S02]  /*0950*/  @P1 FADD R5, RZ, -R5 ;  /* 0x80000005ff051221 */ /* 0x000fe40000000000 */
[----:B0-----:R-:W-:Y:S05]  /*0960*/  @!P0 BRA `(.L_x_8) ;  /* 0x0000000000148947 */ /* 0x001fea0003800000 */
[----:B------:R-:W-:Y:S01]  /*0970*/  BSSY.RECONVERGENT B1, `(.L_x_9) ;  /* 0x0000003000017945 */ /* 0x000fe20003800200 */
[----:B------:R-:W-:-:S07]  /*0980*/  MOV R16, 0x9a0 ;  /* 0x000009a000107802 */ /* 0x000fce0000000f00 */
[----:B-1----:R-:W-:Y:S05]  /*0990*/  CALL.REL.NOINC `($__internal_0_$__cuda_sm20_sqrt_rn_f32_slowpath) ;  /* 0x00000000004c7944 */ /* 0x002fea0003c00000 */
[----:B------:R-:W-:Y:S05]  /*09a0*/  BSYNC.RECONVERGENT B1 ;  /* 0x0000000000017941 */ /* 0x000fea0003800200 */
.L_x_9:
[----:B------:R-:W-:Y:S05]  /*09b0*/  BRA `(.L_x_10) ;  /* 0x0000000000107947 */ /* 0x000fea0003800000 */
.L_x_8:
[----:B-1----:R-:W-:Y:S01]  /*09c0*/  FMUL.FTZ R0, R9, R8 ;  /* 0x0000000809007220 */ /* 0x002fe20000410000 */
[----:B------:R-:W-:-:S03]  /*09d0*/  FMUL.FTZ R6, R8, 0.5 ;  /* 0x3f00000008067820 */ /* 0x000fc60000410000 */
[----:B------:R-:W-:-:S04]  /*09e0*/  FFMA R7, -R0, R0, R9 ;  /* 0x0000000000077223 */ /* 0x000fc80000000109 */
[----:B------:R-:W-:-:S07]  /*09f0*/  FFMA R0, R7, R6, R0 ;  /* 0x0000000607007223 */ /* 0x000fce0000000000 */
.L_x_10:
[----:B------:R-:W-:Y:S05]  /*0a00*/  BSYNC.RECONVERGENT B0 ;  /* 0x0000000000007941 */ /* 0x000fea0003800200 */
.L_x_7:
[----:B------:R-:W0:Y:S01]  /*0a10*/  LDCU UR5, c[0x0][0x380] ;  /* 0x00007000ff0577ac */ /* 0x000e220008000800 */
[----:B------:R-:W-:Y:S01]  /*0a20*/  FADD R5, R5, R0 ;  /* 0x0000000005057221 */ /* 0x000fe20000000000 */
[----:B------:R-:W-:-:S03]  /*0a30*/  UIADD3 UR4, UPT, UPT, UR4, 0x1, URZ ;  /* 0x0000000104047890 */ /* 0x000fc6000fffe0ff */
[----:B------:R-:W-:Y:S01]  /*0a40*/  FADD R2, R5, R2 ;  /* 0x0000000205027221 */ /* 0x000fe20000000000 */
[----:B0-----:R-:W-:-:S09]  /*0a50*/  UISETP.NE.AND UP0, UPT, UR4, UR5, UPT ;  /* 0x000000050400728c */ /* 0x001fd2000bf05270 */
[----:B------:R-:W-:Y:S05]  /*0a60*/  BRA.U UP0, `(.L_x_11) ;  /* 0xfffffff500907547 */ /* 0x000fea000b83ffff */
.L_x_1:
[----:B------:R-:W-:-:S13]  /*0a70*/  ISETP.NE.AND P0, PT, R3, RZ, PT ;  /* 0x000000ff0300720c */ /* 0x000fda0003f05270 */
[----:B------:R-:W-:Y:S05]  /*0a80*/  @P0 EXIT ;  /* 0x000000000000094d */ /* 0x000fea0003800000 */
[----:B------:R-:W0:Y:S01]  /*0a90*/  LDC.64 R4, c[0x4][RZ] ;  /* 0x01000000ff047b82 */ /* 0x000e220000000a00 */
[----:B------:R-:W0:Y:S02]  /*0aa0*/  F2I.TRUNC.NTZ R3, R2 ;  /* 0x0000000200037305 */ /* 0x000e24000020f100 */
[----:B0-----:R-:W-:Y:S01]  /*0ab0*/  STG.E desc[UR8][R4.64], R3 ;  /* 0x0000000304007986 */ /* 0x001fe2000c101908 */
[----:B------:R-:W-:Y:S05]  /*0ac0*/  EXIT ;  /* 0x000000000000794d */ /* 0x000fea0003800000 */
        .weak           $__internal_0_$__cuda_sm20_sqrt_rn_f32_slowpath
        .type           $__internal_0_$__cuda_sm20_sqrt_rn_f32_slowpath,@function
        .size           $__internal_0_$__cuda_sm20_sqrt_rn_f32_slowpath,(.L_x_14 - $__internal_0_$__cuda_sm20_sqrt_rn_f32_slowpath)
$__internal_0_$__cuda_sm20_sqrt_rn_f32_slowpath:
[----:B------:R-:W-:-:S13]  /*0ad0*/  LOP3.LUT P0, RZ, R9, 0x7fffffff, RZ, 0xc0, !PT ;  /* 0x7fffffff09ff7812 */ /* 0x000fda000780c0ff */
[----:B------:R-:W-:Y:S01]  /*0ae0*/  @!P0 IMAD.MOV.U32 R6, RZ, RZ, R9 ;  /* 0x000000ffff068224 */ /* 0x000fe200078e0009 */
[----:B------:R-:W-:Y:S06]  /*0af0*/  @!P0 BRA `(.L_x_12) ;  /* 0x0000000000448947 */ /* 0x000fec0003800000 */
[----:B------:R-:W-:Y:S01]  /*0b00*/  FSETP.GEU.FTZ.AND P0, PT, R9, RZ, PT ;  /* 0x000000ff0900720b */ /* 0x000fe20003f1e000 */
[----:B------:R-:W-:-:S12]  /*0b10*/  IMAD.MOV.U32 R0, RZ, RZ, R9 ;  /* 0x000000ffff007224 */ /* 0x000fd800078e0009 */
[----:B------:R-:W-:Y:S01]  /*0b20*/  @!P0 MOV R6, 0x7fffffff ;  /* 0x7fffffff00068802 */ /* 0x000fe20000000f00 */
[----:B------:R-:W-:Y:S06]  /*0b30*/  @!P0 BRA `(.L_x_12) ;  /* 0x0000000000348947 */ /* 0x000fec0003800000 */
[----:B------:R-:W-:-:S13]  /*0b40*/  FSETP.GTU.FTZ.AND P0, PT, |R0|, +INF , PT ;  /* 0x7f8000000000780b */ /* 0x000fda0003f1c200 */
[----:B------:R-:W-:Y:S01]  /*0b50*/  @P0 FADD.FTZ R6, R0, 1 ;  /* 0x3f80000000060421 */ /* 0x000fe20000010000 */
[----:B------:R-:W-:Y:S06]  /*0b60*/  @P0 BRA `(.L_x_12) ;  /* 0x0000000000280947 */ /* 0x000fec0003800000 */
[----:B------:R-:W-:-:S13]  /*0b70*/  FSETP.NEU.FTZ.AND P0, PT, |R0|, +INF , PT ;  /* 0x7f8000000000780b */ /* 0x000fda0003f1d200 */
[----:B------:R-:W-:-:S04]  /*0b80*/  @P0 FFMA R7, R0, 1.84467440737095516160e+19, RZ ;  /* 0x5f80000000070823 */ /* 0x000fc800000000ff */
[----:B------:R-:W0:Y:S02]  /*0b90*/  @P0 MUFU.RSQ R6, R7 ;  /* 0x0000000700060308 */ /* 0x000e240000001400 */
[----:B0-----:R-:W-:Y:S01]  /*0ba0*/  @P0 FMUL.FTZ R8, R7, R6 ;  /* 0x0000000607080220 */ /* 0x001fe20000410000 */
[----:B------:R-:W-:Y:S01]  /*0bb0*/  @P0 FMUL.FTZ R15, R6, 0.5 ;  /* 0x3f000000060f0820 */ /* 0x000fe20000410000 */
[----:B------:R-:W-:Y:S02]  /*0bc0*/  @!P0 IMAD.MOV.U32 R6, RZ, RZ, R0 ;  /* 0x000000ffff068224 */ /* 0x000fe400078e0000 */
[----:B------:R-:W-:-:S04]  /*0bd0*/  @P0 FADD.FTZ R9, -R8, -RZ ;  /* 0x800000ff08090221 */ /* 0x000fc80000010100 */
[----:B------:R-:W-:-:S04]  /*0be0*/  @P0 FFMA R9, R8, R9, R7 ;  /* 0x0000000908090223 */ /* 0x000fc80000000007 */
[----:B------:R-:W-:-:S04]  /*0bf0*/  @P0 FFMA R9, R9, R15, R8 ;  /* 0x0000000f09090223 */ /* 0x000fc80000000008 */
[----:B------:R-:W-:-:S07]  /*0c00*/  @P0 FMUL.FTZ R6, R9, 2.3283064365386962891e-10 ;  /* 0x2f80000009060820 */ /* 0x000fce0000410000 */
.L_x_12:
[----:B------:R-:W-:Y:S01]  /*0c10*/  IMAD.MOV.U32 R0, RZ, RZ, R6 ;  /* 0x000000ffff007224 */ /* 0x000fe200078e0006 */
[----:B------:R-:W-:Y:S01]  /*0c20*/  MOV R6, R16 ;  /* 0x0000001000067202 */ /* 0x000fe20000000f00 */
[----:B------:R-:W-:-:S04]  /*0c30*/  IMAD.MOV.U32 R7, RZ, RZ, 0x0 ;  /* 0x00000000ff077424 */ /* 0x000fc800078e00ff */
[----:B------:R-:W-:Y:S05]  /*0c40*/  RET.REL.NODEC R6 `(timewaster) ;  /* 0xfffffff006ec7950 */ /* 0x000fea0003c3ffff */
.L_x_13:
        /* <DEDUP_REMOVED lines=11> */
.L_x_14:


//--------------------- .nv.global.init           --------------------------
	.section	.nv.global.init,"aw",@progbits
	.align	4
.nv.global.init:
	.type		__cudart_i2opi_f,@object
	.size		__cudart_i2opi_f,(.L_1 - __cudart_i2opi_f)
__cudart_i2opi_f:
        /*0000*/ 	.byte	0x41, 0x90, 0x43, 0x3c, 0x99, 0x95, 0x62, 0xdb, 0xc0, 0xdd, 0x34, 0xf5, 0xd1, 0x57, 0x27, 0xfc
        /*0010*/ 	.byte	0x29, 0x15, 0x44, 0x4e, 0x6e, 0x83, 0xf9, 0xa2
.L_1:


//--------------------- .nv.shared.reserved.0     --------------------------
	.section	.nv.shared.reserved.0,"aw",@nobits
	.weak		__nv_reservedSMEM_offset_0_alias
	.size		__nv_reservedSMEM_offset_0_alias, 0, 64
	.other		__nv_reservedSMEM_offset_0_alias,@"STO_CUDA_RESERVED_SHARED STV_DEFAULT"
__nv_reservedSMEM_offset_0_alias:
	.zero		0
	.zero		64


//--------------------- .nv.global                --------------------------
	.section	.nv.global,"aw",@nobits
	.align	4
.nv.global:
	.type		temp_result,@object
	.size		temp_result,(.L_0 - temp_result)
temp_result:
	.zero		4
.L_0:


//--------------------- .nv.constant0._Z6kernelv  --------------------------
	.section	.nv.constant0._Z6kernelv,"a",@progbits
	.sectionflags	@""
	.align	4
.nv.constant0._Z6kernelv:
	.zero		896


//--------------------- .nv.constant0.timewaster  --------------------------
	.section	.nv.constant0.timewaster,"a",@progbits
	.sectionflags	@""
	.align	4
.nv.constant0.timewaster:
	.zero		900


//--------------------- SYMBOLS --------------------------

	.type		.nv.reservedSmem.offset0,@object
	.size		.nv.reservedSmem.offset0,0x4
